	.headerflags	@"EF_CUDA_TEXMODE_UNIFIED EF_CUDA_64BIT_ADDRESS EF_CUDA_ACCELERATORS EF_CUDA_SM90 EF_CUDA_VIRTUAL_SM(EF_CUDA_SM90)"
	.elftype	@"ET_EXEC"


//--------------------- .nv.info                  --------------------------
	.section	.nv.info,"",@"SHT_CUDA_INFO"
	.align	4


	//----- nvinfo : EIATTR_REGCOUNT
	.align		4
        /*0000*/ 	.byte	0x04, 0x2f
        /*0002*/ 	.short	(.L_1 - .L_0)
	.align		4
.L_0:
        /*0004*/ 	.word	index@(triton_poi_fused__softmax_1)
        /*0008*/ 	.word	0x0000001a


	//----- nvinfo : EIATTR_MIN_STACK_SIZE
	.align		4
.L_1:
        /*000c*/ 	.byte	0x04, 0x12
        /*000e*/ 	.short	(.L_3 - .L_2)
	.align		4
.L_2:
        /*0010*/ 	.word	index@(triton_poi_fused__softmax_1)
        /*0014*/ 	.word	0x00000000


	//----- nvinfo : EIATTR_FRAME_SIZE
	.align		4
.L_3:
        /*0018*/ 	.byte	0x04, 0x11
        /*001a*/ 	.short	(.L_5 - .L_4)
	.align		4
.L_4:
        /*001c*/ 	.word	index@(triton_poi_fused__softmax_1)
        /*0020*/ 	.word	0x00000000


	//----- nvinfo : EIATTR_MIN_STACK_SIZE
	.align		4
.L_5:
        /*0024*/ 	.byte	0x04, 0x12
        /*0026*/ 	.short	(.L_7 - .L_6)
	.align		4
.L_6:
        /*0028*/ 	.word	index@(triton_poi_fused__softmax_1)
        /*002c*/ 	.word	0x00000000
.L_7:


//--------------------- .nv.info.triton_poi_fused__softmax_1 --------------------------
	.section	.nv.info.triton_poi_fused__softmax_1,"",@"SHT_CUDA_INFO"
	.sectionflags	@""
	.align	4


	//----- nvinfo : EIATTR_CUDA_API_VERSION
	.align		4
        /*0000*/ 	.byte	0x04, 0x37
        /*0002*/ 	.short	(.L_9 - .L_8)
.L_8:
        /*0004*/ 	.word	0x0000007c


	//----- nvinfo : EIATTR_KPARAM_INFO
	.align		4
.L_9:
        /*0008*/ 	.byte	0x04, 0x17
        /*000a*/ 	.short	(.L_11 - .L_10)
.L_10:
        /*000c*/ 	.word	0x00000000
        /*0010*/ 	.short	0x0002
        /*0012*/ 	.short	0x0010
        /*0014*/ 	.byte	0x00, 0xf0, 0x11, 0x00


	//----- nvinfo : EIATTR_KPARAM_INFO
	.align		4
.L_11:
        /*0018*/ 	.byte	0x04, 0x17
        /*001a*/ 	.short	(.L_13 - .L_12)
.L_12:
        /*001c*/ 	.word	0x00000000
        /*0020*/ 	.short	0x0001
        /*0022*/ 	.short	0x0008
        /*0024*/ 	.byte	0x00, 0xf4, 0x21, 0x00


	//----- nvinfo : EIATTR_KPARAM_INFO
	.align		4
.L_13:
        /*0028*/ 	.byte	0x04, 0x17
        /*002a*/ 	.short	(.L_15 - .L_14)
.L_14:
        /*002c*/ 	.word	0x00000000
        /*0030*/ 	.short	0x0000
        /*0032*/ 	.short	0x0000
        /*0034*/ 	.byte	0x00, 0xf4, 0x21, 0x00


	//----- nvinfo : EIATTR_SPARSE_MMA_MASK
	.align		4
.L_15:
        /*0038*/ 	.byte	0x03, 0x50
        /*003a*/ 	.short	0x0000


	//----- nvinfo : EIATTR_MAXREG_COUNT
	.align		4
        /*003c*/ 	.byte	0x03, 0x1b
        /*003e*/ 	.short	0x00ff


	//----- nvinfo : EIATTR_EXIT_INSTR_OFFSETS
	.align		4
        /*0040*/ 	.byte	0x04, 0x1c
        /*0042*/ 	.short	(.L_17 - .L_16)


	//   ....[0]....
.L_16:
        /*0044*/ 	.word	0x000003a0


	//   ....[1]....
        /*0048*/ 	.word	0x000003c0


	//----- nvinfo : EIATTR_REQNTID
	.align		4
.L_17:
        /*004c*/ 	.byte	0x04, 0x10
        /*004e*/ 	.short	(.L_19 - .L_18)
.L_18:
        /*0050*/ 	.word	0x00000080
        /*0054*/ 	.word	0x00000001
        /*0058*/ 	.word	0x00000001


	//----- nvinfo : EIATTR_CBANK_PARAM_SIZE
	.align		4
.L_19:
        /*005c*/ 	.byte	0x03, 0x19
        /*005e*/ 	.short	0x0014


	//----- nvinfo : EIATTR_PARAM_CBANK
	.align		4
        /*0060*/ 	.byte	0x04, 0x0a
        /*0062*/ 	.short	(.L_21 - .L_20)
	.align		4
.L_20:
        /*0064*/ 	.word	index@(.nv.constant0.triton_poi_fused__softmax_1)
        /*0068*/ 	.short	0x0210
        /*006a*/ 	.short	0x0014


	//----- nvinfo : EIATTR_SW_WAR
	.align		4
.L_21:
        /*006c*/ 	.byte	0x04, 0x36
        /*006e*/ 	.short	(.L_23 - .L_22)
.L_22:
        /*0070*/ 	.word	0x00000008
.L_23:


//--------------------- .nv.callgraph             --------------------------
	.section	.nv.callgraph,"",@"SHT_CUDA_CALLGRAPH"
	.align	4
	.sectionentsize	8
	.align		4
        /*0000*/ 	.word	0x00000000
	.align		4
        /*0004*/ 	.word	0xffffffff
	.align		4
        /*0008*/ 	.word	0x00000000
	.align		4
        /*000c*/ 	.word	0xfffffffe
	.align		4
        /*0010*/ 	.word	0x00000000
	.align		4
        /*0014*/ 	.word	0xfffffffd
	.align		4
        /*0018*/ 	.word	0x00000000
	.align		4
        /*001c*/ 	.word	0xfffffffc


//--------------------- .text.triton_poi_fused__softmax_1 --------------------------
	.section	.text.triton_poi_fused__softmax_1,"ax",@progbits
	.align	128
        .global         triton_poi_fused__softmax_1
        .type           triton_poi_fused__softmax_1,@function
        .size           triton_poi_fused__softmax_1,(.L_x_1 - triton_poi_fused__softmax_1)
        .other          triton_poi_fused__softmax_1,@"STO_CUDA_ENTRY STV_DEFAULT"
triton_poi_fused__softmax_1:
.text.triton_poi_fused__softmax_1:
[----:B------:R-:W0:Y:S02]  /*0000*/  LDC R1, c[0x0][0x28] ;  /* 0x00000a00ff017b82 */ /* 0x000e240000000800 */
[----:B------:R-:W1:Y:S01]  /*0010*/  S2R R0, SR_TID.X ;  /* 0x0000000000007919 */ /* 0x000e620000002100 */
[----:B------:R-:W2:Y:S01]  /*0020*/  LDC.64 R2, c[0x0][0x210] ;  /* 0x00008400ff027b82 */ /* 0x000ea20000000a00 */
[----:B------:R-:W-:Y:S02]  /*0030*/  CS2R R8, SRZ ;  /* 0x0000000000087805 */ /* 0x000fe4000001ff00 */
[----:B------:R-:W-:Y:S01]  /*0040*/  CS2R R6, SRZ ;  /* 0x0000000000067805 */ /* 0x000fe2000001ff00 */
[----:B------:R-:W3:Y:S01]  /*0050*/  S2R R5, SR_CTAID.X ;  /* 0x0000000000057919 */ /* 0x000ee20000002500 */
[----:B------:R-:W-:Y:S01]  /*0060*/  ULDC.64 UR4, c[0x0][0x208] ;  /* 0x0000820000047ab9 */ /* 0x000fe20000000a00 */
[----:B-1----:R-:W-:Y:S02]  /*0070*/  SHF.L.U32 R0, R0, 0x1, RZ ;  /* 0x0000000100007819 */ /* 0x002fe400000006ff */
[----:B---3--:R-:W-:Y:S02]  /*0080*/  SHF.R.S32.HI R4, RZ, 0x17, R5 ;  /* 0x00000017ff047819 */ /* 0x008fe40000011405 */
[----:B------:R-:W-:-:S02]  /*0090*/  LOP3.LUT R0, R0, 0xfe, RZ, 0xc0, !PT ;  /* 0x000000fe00007812 */ /* 0x000fc400078ec0ff */
[----:B------:R-:W-:Y:S02]  /*00a0*/  SGXT R4, R4, 0x1 ;  /* 0x000000010404781a */ /* 0x000fe40000000200 */
[----:B------:R-:W-:-:S04]  /*00b0*/  LEA R5, R5, R0, 0x8 ;  /* 0x0000000005057211 */ /* 0x000fc800078e40ff */
[CC--:B------:R-:W-:Y:S02]  /*00c0*/  LEA.HI R0, R4.reuse, R5.reuse, RZ, 0x4 ;  /* 0x0000000504007211 */ /* 0x0c0fe400078f20ff */
[-C--:B------:R-:W-:Y:S02]  /*00d0*/  LEA.HI R4, R4, R5.reuse, RZ, 0x6 ;  /* 0x0000000504047211 */ /* 0x080fe400078f30ff */
[----:B------:R-:W-:Y:S02]  /*00e0*/  LOP3.LUT R0, R0, 0xfffffff0, RZ, 0xc0, !PT ;  /* 0xfffffff000007812 */ /* 0x000fe400078ec0ff */
[----:B------:R-:W-:Y:S02]  /*00f0*/  LOP3.LUT R4, R4, 0xffffffc0, RZ, 0xc0, !PT ;  /* 0xffffffc004047812 */ /* 0x000fe400078ec0ff */
[----:B------:R-:W-:Y:S02]  /*0100*/  ISETP.GE.AND P4, PT, R5, 0x100, PT ;  /* 0x000001000500780c */ /* 0x000fe40003f86270 */
[----:B------:R-:W-:-:S04]  /*0110*/  IADD3 R13, R4, R5, -R0 ;  /* 0x00000005040d7210 */ /* 0x000fc80007ffe800 */
[----:B------:R-:W-:Y:S01]  /*0120*/  IADD3 R17, R13, 0x10, RZ ;  /* 0x000000100d117810 */ /* 0x000fe20007ffe0ff */
[----:B--2---:R-:W-:Y:S01]  /*0130*/  IMAD.WIDE R14, R13, 0x4, R2 ;  /* 0x000000040d0e7825 */ /* 0x004fe200078e0202 */
[----:B------:R-:W-:-:S03]  /*0140*/  IADD3 R19, R13, 0x20, RZ ;  /* 0x000000200d137810 */ /* 0x000fc60007ffe0ff */
[--C-:B------:R-:W-:Y:S01]  /*0150*/  IMAD.WIDE R16, R17, 0x4, R2.reuse ;  /* 0x0000000411107825 */ /* 0x100fe200078e0202 */
[----:B------:R-:W-:Y:S02]  /*0160*/  CS2R R10, SRZ ;  /* 0x00000000000a7805 */ /* 0x000fe4000001ff00 */
[----:B------:R-:W-:Y:S01]  /*0170*/  IADD3 R21, R13, 0x30, RZ ;  /* 0x000000300d157810 */ /* 0x000fe20007ffe0ff */
[----:B------:R1:W2:Y:S01]  /*0180*/  @!P4 LDG.E.EL.64 R8, desc[UR4][R14.64] ;  /* 0x000000040e08c981 */ /* 0x0002a2000c2e1b00 */
[--C-:B------:R-:W-:Y:S01]  /*0190*/  IMAD.WIDE R18, R19, 0x4, R2.reuse ;  /* 0x0000000413127825 */ /* 0x100fe200078e0202 */
[----:B------:R-:W-:Y:S02]  /*01a0*/  CS2R R12, SRZ ;  /* 0x00000000000c7805 */ /* 0x000fe4000001ff00 */
[----:B------:R-:W2:Y:S01]  /*01b0*/  @!P4 LDG.E.EL.64 R6, desc[UR4][R16.64] ;  /* 0x000000041006c981 */ /* 0x000ea2000c2e1b00 */
[----:B------:R-:W-:-:S03]  /*01c0*/  IMAD.WIDE R20, R21, 0x4, R2 ;  /* 0x0000000415147825 */ /* 0x000fc600078e0202 */
[----:B------:R-:W3:Y:S04]  /*01d0*/  @!P4 LDG.E.EL.64 R10, desc[UR4][R18.64] ;  /* 0x00000004120ac981 */ /* 0x000ee8000c2e1b00 */
[----:B------:R-:W4:Y:S01]  /*01e0*/  @!P4 LDG.E.EL.64 R12, desc[UR4][R20.64] ;  /* 0x00000004140cc981 */ /* 0x000f22000c2e1b00 */
[----:B-1----:R-:W-:Y:S01]  /*01f0*/  CS2R R14, SRZ ;  /* 0x00000000000e7805 */ /* 0x002fe2000001ff00 */
[----:B------:R-:W-:-:S05]  /*0200*/  IMAD.WIDE R2, R5, 0x4, R2 ;  /* 0x0000000405027825 */ /* 0x000fca00078e0202 */
[----:B------:R1:W5:Y:S02]  /*0210*/  @!P4 LDG.E.64 R14, desc[UR4][R2.64] ;  /* 0x00000004020ec981 */ /* 0x000364000c1e1b00 */
[----:B-1----:R-:W1:Y:S02]  /*0220*/  LDC.64 R2, c[0x0][0x218] ;  /* 0x00008600ff027b82 */ /* 0x002e640000000a00 */
[----:B-1----:R-:W-:-:S04]  /*0230*/  IMAD.WIDE R2, R5, 0x4, R2 ;  /* 0x0000000405027825 */ /* 0x002fc800078e0202 */
[----:B--2---:R-:W-:Y:S01]  /*0240*/  FADD R0, R7, R9 ;  /* 0x0000000907007221 */ /* 0x004fe20000000000 */
[----:B------:R-:W-:-:S03]  /*0250*/  FADD R23, R6, R8 ;  /* 0x0000000806177221 */ /* 0x000fc60000000000 */
[----:B---3--:R-:W-:Y:S01]  /*0260*/  FADD R0, R0, R11 ;  /* 0x0000000b00007221 */ /* 0x008fe20000000000 */
[----:B------:R-:W-:-:S03]  /*0270*/  FADD R23, R23, R10 ;  /* 0x0000000a17177221 */ /* 0x000fc60000000000 */
[----:B----4-:R-:W-:Y:S01]  /*0280*/  FADD R0, R0, R13 ;  /* 0x0000000d00007221 */ /* 0x010fe20000000000 */
[----:B------:R-:W-:-:S04]  /*0290*/  FADD R12, R23, R12 ;  /* 0x0000000c170c7221 */ /* 0x000fc80000000000 */
[----:B------:R-:W-:Y:S02]  /*02a0*/  FSETP.GT.AND P1, PT, |R0|, 8.50705917302346158658e+37, PT ;  /* 0x7e8000000000780b */ /* 0x000fe40003f24200 */
[----:B------:R-:W-:Y:S02]  /*02b0*/  FSETP.GT.AND P0, PT, |R12|, 8.50705917302346158658e+37, PT ;  /* 0x7e8000000c00780b */ /* 0x000fe40003f04200 */
[----:B------:R-:W-:Y:S02]  /*02c0*/  FSETP.GEU.AND P3, PT, |R0|, 1.175494350822287508e-38, PT ;  /* 0x008000000000780b */ /* 0x000fe40003f6e200 */
[----:B------:R-:W-:-:S07]  /*02d0*/  FSETP.GEU.AND P2, PT, |R12|, 1.175494350822287508e-38, PT ;  /* 0x008000000c00780b */ /* 0x000fce0003f4e200 */
[----:B------:R-:W-:Y:S01]  /*02e0*/  @P1 FMUL R0, R0, 0.25 ;  /* 0x3e80000000001820 */ /* 0x000fe20000400000 */
[----:B-----5:R-:W-:Y:S01]  /*02f0*/  @P1 FMUL R15, R15, 0.25 ;  /* 0x3e8000000f0f1820 */ /* 0x020fe20000400000 */
[----:B------:R-:W-:Y:S01]  /*0300*/  @P0 FMUL R12, R12, 0.25 ;  /* 0x3e8000000c0c0820 */ /* 0x000fe20000400000 */
[----:B------:R-:W-:Y:S01]  /*0310*/  @P0 FMUL R14, R14, 0.25 ;  /* 0x3e8000000e0e0820 */ /* 0x000fe20000400000 */
[----:B------:R-:W-:Y:S01]  /*0320*/  @!P3 FMUL R0, R0, 16777216 ;  /* 0x4b8000000000b820 */ /* 0x000fe20000400000 */
[----:B------:R-:W-:Y:S01]  /*0330*/  @!P3 FMUL R15, R15, 16777216 ;  /* 0x4b8000000f0fb820 */ /* 0x000fe20000400000 */
[----:B------:R-:W-:Y:S01]  /*0340*/  @!P2 FMUL R12, R12, 16777216 ;  /* 0x4b8000000c0ca820 */ /* 0x000fe20000400000 */
[----:B------:R-:W-:-:S03]  /*0350*/  @!P2 FMUL R14, R14, 16777216 ;  /* 0x4b8000000e0ea820 */ /* 0x000fc60000400000 */
[----:B------:R-:W1:Y:S08]  /*0360*/  MUFU.RCP R7, R12 ;  /* 0x0000000c00077308 */ /* 0x000e700000001000 */
[----:B------:R-:W2:Y:S01]  /*0370*/  MUFU.RCP R0, R0 ;  /* 0x0000000000007308 */ /* 0x000ea20000001000 */
[----:B-1----:R-:W-:Y:S01]  /*0380*/  FMUL R14, R7, R14 ;  /* 0x0000000e070e7220 */ /* 0x002fe20000400000 */
[----:B--2---:R-:W-:Y:S01]  /*0390*/  FMUL R15, R0, R15 ;  /* 0x0000000f000f7220 */ /* 0x004fe20000400000 */
[----:B------:R-:W-:Y:S06]  /*03a0*/  @P4 EXIT ;  /* 0x000000000000494d */ /* 0x000fec0003800000 */
[----:B------:R-:W-:Y:S01]  /*03b0*/  STG.E.64 desc[UR4][R2.64], R14 ;  /* 0x0000000e02007986 */ /* 0x000fe2000c101b04 */
[----:B------:R-:W-:Y:S05]  /*03c0*/  EXIT ;  /* 0x000000000000794d */ /* 0x000fea0003800000 */
.L_x_0:
[----:B------:R-:W-:-:S00]  /*03d0*/  BRA `(.L_x_0) ;  /* 0xfffffffc00fc7947 */ /* 0x000fc0000383ffff */
[----:B------:R-:W-:-:S00]  /*03e0*/  NOP ;  /* 0x0000000000007918 */ /* 0x000fc00000000000 */
        /* <DEDUP_REMOVED lines=9> */
.L_x_1:


//--------------------- .nv.constant0.triton_poi_fused__softmax_1 --------------------------
	.section	.nv.constant0.triton_poi_fused__softmax_1,"a",@progbits
	.sectionflags	@""
	.align	4
.nv.constant0.triton_poi_fused__softmax_1:
	.zero		548
